//
// Generated by NVIDIA NVVM Compiler
//
// Compiler Build ID: CL-36424714
// Cuda compilation tools, release 13.0, V13.0.88
// Based on NVVM 20.0.0
//

.version 9.0
.target sm_100
.address_size 64

	// .globl	_Z9matrixMulPKiS0_Piii
// _ZZ9matrixMulPKiS0_PiiiE3s_a has been demoted
// _ZZ9matrixMulPKiS0_PiiiE3s_b has been demoted

.visible .entry _Z9matrixMulPKiS0_Piii(
	.param .u64 .ptr .align 1 _Z9matrixMulPKiS0_Piii_param_0,
	.param .u64 .ptr .align 1 _Z9matrixMulPKiS0_Piii_param_1,
	.param .u64 .ptr .align 1 _Z9matrixMulPKiS0_Piii_param_2,
	.param .u32 _Z9matrixMulPKiS0_Piii_param_3,
	.param .u32 _Z9matrixMulPKiS0_Piii_param_4
)
{
	.reg .pred 	%p<11>;
	.reg .b32 	%r<166>;
	.reg .b64 	%rd<13>;
	// demoted variable
	.shared .align 4 .b8 _ZZ9matrixMulPKiS0_PiiiE3s_a[4096];
	// demoted variable
	.shared .align 4 .b8 _ZZ9matrixMulPKiS0_PiiiE3s_b[4096];
	ld.param.u64 	%rd3, [_Z9matrixMulPKiS0_Piii_param_0];
	ld.param.u64 	%rd4, [_Z9matrixMulPKiS0_Piii_param_1];
	ld.param.u64 	%rd5, [_Z9matrixMulPKiS0_Piii_param_2];
	ld.param.u32 	%r44, [_Z9matrixMulPKiS0_Piii_param_3];
	ld.param.u32 	%r45, [_Z9matrixMulPKiS0_Piii_param_4];
	mov.u32 	%r1, %tid.x;
	mov.u32 	%r2, %tid.y;
	mov.u32 	%r47, %ctaid.x;
	mov.u32 	%r48, %ctaid.y;
	mad.lo.s32 	%r3, %r45, %r48, %r2;
	mad.lo.s32 	%r4, %r45, %r47, %r1;
	div.s32 	%r5, %r44, %r45;
	setp.lt.s32 	%p1, %r5, 1;
	mov.b32 	%r164, 0;
	@%p1 bra 	$L__BB0_15;
	mad.lo.s32 	%r6, %r3, %r44, %r1;
	mul.lo.s32 	%r7, %r45, %r2;
	and.b32  	%r8, %r45, 7;
	and.b32  	%r9, %r45, 3;
	and.b32  	%r10, %r45, 2147483640;
	and.b32  	%r11, %r45, 1;
	neg.s32 	%r12, %r10;
	shl.b32 	%r13, %r45, 5;
	shl.b32 	%r50, %r7, 2;
	mov.u32 	%r51, _ZZ9matrixMulPKiS0_PiiiE3s_a;
	add.s32 	%r52, %r50, %r51;
	add.s32 	%r14, %r52, 16;
	shl.b32 	%r15, %r45, 2;
	cvta.to.global.u64 	%rd1, %rd3;
	cvta.to.global.u64 	%rd2, %rd4;
	mov.b32 	%r149, 0;
	mov.u32 	%r164, %r149;
$L__BB0_2:
	setp.lt.s32 	%p2, %r45, 1;
	mul.lo.s32 	%r53, %r149, %r45;
	add.s32 	%r54, %r6, %r53;
	mul.wide.s32 	%rd6, %r54, 4;
	add.s64 	%rd7, %rd1, %rd6;
	ld.global.u32 	%r55, [%rd7];
	add.s32 	%r56, %r7, %r1;
	shl.b32 	%r57, %r56, 2;
	mov.u32 	%r58, _ZZ9matrixMulPKiS0_PiiiE3s_a;
	add.s32 	%r59, %r58, %r57;
	st.shared.u32 	[%r59], %r55;
	add.s32 	%r60, %r53, %r2;
	mad.lo.s32 	%r61, %r60, %r44, %r4;
	mul.wide.s32 	%rd8, %r61, 4;
	add.s64 	%rd9, %rd2, %rd8;
	ld.global.u32 	%r62, [%rd9];
	mov.u32 	%r63, _ZZ9matrixMulPKiS0_PiiiE3s_b;
	add.s32 	%r64, %r63, %r57;
	st.shared.u32 	[%r64], %r62;
	bar.sync 	0;
	@%p2 bra 	$L__BB0_14;
	setp.lt.u32 	%p3, %r45, 8;
	mov.b32 	%r159, 0;
	@%p3 bra 	$L__BB0_6;
	shl.b32 	%r67, %r1, 2;
	add.s32 	%r152, %r63, %r67;
	mov.u32 	%r151, %r14;
	mov.u32 	%r153, %r12;
$L__BB0_5:
	.pragma "nounroll";
	ld.shared.u32 	%r69, [%r151+-16];
	ld.shared.u32 	%r70, [%r152];
	mad.lo.s32 	%r71, %r70, %r69, %r164;
	ld.shared.u32 	%r72, [%r151+-12];
	add.s32 	%r73, %r152, %r15;
	ld.shared.u32 	%r74, [%r73];
	mad.lo.s32 	%r75, %r74, %r72, %r71;
	ld.shared.u32 	%r76, [%r151+-8];
	add.s32 	%r77, %r73, %r15;
	ld.shared.u32 	%r78, [%r77];
	mad.lo.s32 	%r79, %r78, %r76, %r75;
	ld.shared.u32 	%r80, [%r151+-4];
	add.s32 	%r81, %r77, %r15;
	ld.shared.u32 	%r82, [%r81];
	mad.lo.s32 	%r83, %r82, %r80, %r79;
	ld.shared.u32 	%r84, [%r151];
	add.s32 	%r85, %r81, %r15;
	ld.shared.u32 	%r86, [%r85];
	mad.lo.s32 	%r87, %r86, %r84, %r83;
	ld.shared.u32 	%r88, [%r151+4];
	add.s32 	%r89, %r85, %r15;
	ld.shared.u32 	%r90, [%r89];
	mad.lo.s32 	%r91, %r90, %r88, %r87;
	ld.shared.u32 	%r92, [%r151+8];
	add.s32 	%r93, %r89, %r15;
	ld.shared.u32 	%r94, [%r93];
	mad.lo.s32 	%r95, %r94, %r92, %r91;
	ld.shared.u32 	%r96, [%r151+12];
	add.s32 	%r97, %r93, %r15;
	ld.shared.u32 	%r98, [%r97];
	mad.lo.s32 	%r164, %r98, %r96, %r95;
	add.s32 	%r153, %r153, 8;
	add.s32 	%r152, %r152, %r13;
	add.s32 	%r151, %r151, 32;
	setp.ne.s32 	%p4, %r153, 0;
	mov.u32 	%r159, %r10;
	@%p4 bra 	$L__BB0_5;
$L__BB0_6:
	setp.eq.s32 	%p5, %r8, 0;
	@%p5 bra 	$L__BB0_14;
	add.s32 	%r100, %r8, -1;
	setp.lt.u32 	%p6, %r100, 3;
	@%p6 bra 	$L__BB0_9;
	add.s32 	%r101, %r159, %r7;
	shl.b32 	%r102, %r101, 2;
	mov.u32 	%r103, _ZZ9matrixMulPKiS0_PiiiE3s_a;
	add.s32 	%r104, %r103, %r102;
	ld.shared.u32 	%r105, [%r104];
	mad.lo.s32 	%r106, %r159, %r45, %r1;
	shl.b32 	%r107, %r106, 2;
	mov.u32 	%r108, _ZZ9matrixMulPKiS0_PiiiE3s_b;
	add.s32 	%r109, %r108, %r107;
	ld.shared.u32 	%r110, [%r109];
	mad.lo.s32 	%r111, %r110, %r105, %r164;
	ld.shared.u32 	%r112, [%r104+4];
	add.s32 	%r113, %r109, %r15;
	ld.shared.u32 	%r114, [%r113];
	mad.lo.s32 	%r115, %r114, %r112, %r111;
	ld.shared.u32 	%r116, [%r104+8];
	add.s32 	%r117, %r113, %r15;
	ld.shared.u32 	%r118, [%r117];
	mad.lo.s32 	%r119, %r118, %r116, %r115;
	ld.shared.u32 	%r120, [%r104+12];
	add.s32 	%r121, %r117, %r15;
	ld.shared.u32 	%r122, [%r121];
	mad.lo.s32 	%r164, %r122, %r120, %r119;
	add.s32 	%r159, %r159, 4;
$L__BB0_9:
	setp.eq.s32 	%p7, %r9, 0;
	@%p7 bra 	$L__BB0_14;
	setp.eq.s32 	%p8, %r9, 1;
	@%p8 bra 	$L__BB0_12;
	add.s32 	%r124, %r159, %r7;
	shl.b32 	%r125, %r124, 2;
	mov.u32 	%r126, _ZZ9matrixMulPKiS0_PiiiE3s_a;
	add.s32 	%r127, %r126, %r125;
	ld.shared.u32 	%r128, [%r127];
	mad.lo.s32 	%r129, %r159, %r45, %r1;
	shl.b32 	%r130, %r129, 2;
	mov.u32 	%r131, _ZZ9matrixMulPKiS0_PiiiE3s_b;
	add.s32 	%r132, %r131, %r130;
	ld.shared.u32 	%r133, [%r132];
	mad.lo.s32 	%r134, %r133, %r128, %r164;
	ld.shared.u32 	%r135, [%r127+4];
	add.s32 	%r136, %r132, %r15;
	ld.shared.u32 	%r137, [%r136];
	mad.lo.s32 	%r164, %r137, %r135, %r134;
	add.s32 	%r159, %r159, 2;
$L__BB0_12:
	setp.eq.s32 	%p9, %r11, 0;
	@%p9 bra 	$L__BB0_14;
	add.s32 	%r138, %r159, %r7;
	shl.b32 	%r139, %r138, 2;
	mov.u32 	%r140, _ZZ9matrixMulPKiS0_PiiiE3s_a;
	add.s32 	%r141, %r140, %r139;
	ld.shared.u32 	%r142, [%r141];
	mad.lo.s32 	%r143, %r159, %r45, %r1;
	shl.b32 	%r144, %r143, 2;
	mov.u32 	%r145, _ZZ9matrixMulPKiS0_PiiiE3s_b;
	add.s32 	%r146, %r145, %r144;
	ld.shared.u32 	%r147, [%r146];
	mad.lo.s32 	%r164, %r147, %r142, %r164;
$L__BB0_14:
	bar.sync 	0;
	add.s32 	%r149, %r149, 1;
	setp.ne.s32 	%p10, %r149, %r5;
	@%p10 bra 	$L__BB0_2;
$L__BB0_15:
	cvta.to.global.u64 	%rd10, %rd5;
	mad.lo.s32 	%r148, %r3, %r44, %r4;
	mul.wide.s32 	%rd11, %r148, 4;
	add.s64 	%rd12, %rd10, %rd11;
	st.global.u32 	[%rd12], %r164;
	ret;

}


// ===== COMPILED SASS (sm_100) =====

	.target	sm_100

	.elftype	@"ET_EXEC"


//--------------------- .note.nv.tkinfo           --------------------------
	.section	.note.nv.tkinfo,"",@"SHT_NOTE"
	.sectionflags	@"SHF_NOTE_NV_TKINFO"
	.tkinfo
        /*0018*/ 	.word	0x00000002
        /*0030*/ 	.string	""
        /*0030*/ 	.string	"ptxas"
        /*0030*/ 	.string	"Cuda compilation tools, release 13.0, V13.0.88"
        /*0030*/ 	.string	"Build cuda_13.0.r13.0/compiler.36424714_0"
        /*0030*/ 	.string	"-arch sm_100 -m 64 "



//--------------------- .note.nv.cuinfo           --------------------------
	.section	.note.nv.cuinfo,"",@"SHT_NOTE"
	.sectionflags	@"SHF_NOTE_NV_CUINFO"
        /*0018*/ 	.short	0x0002
        /*001a*/ 	.short	0x0064
        /*001c*/ 	.short	0x0082
	.zero		2


//--------------------- .nv.info                  --------------------------
	.section	.nv.info,"",@"SHT_CUDA_INFO"
	.align	4


	//----- nvinfo : EIATTR_REGCOUNT
	.align		4
        /*0000*/ 	.byte	0x04, 0x2f
        /*0002*/ 	.short	(.L_1 - .L_0)
	.align		4
.L_0:
        /*0004*/ 	.word	index@(_Z9matrixMulPKiS0_Piii)
        /*0008*/ 	.word	0x0000001f


	//----- nvinfo : EIATTR_FRAME_SIZE
	.align		4
.L_1:
        /*000c*/ 	.byte	0x04, 0x11
        /*000e*/ 	.short	(.L_3 - .L_2)
	.align		4
.L_2:
        /*0010*/ 	.word	index@(_Z9matrixMulPKiS0_Piii)
        /*0014*/ 	.word	0x00000000


	//----- nvinfo : EIATTR_MIN_STACK_SIZE
	.align		4
.L_3:
        /*0018*/ 	.byte	0x04, 0x12
        /*001a*/ 	.short	(.L_5 - .L_4)
	.align		4
.L_4:
        /*001c*/ 	.word	index@(_Z9matrixMulPKiS0_Piii)
        /*0020*/ 	.word	0x00000000
.L_5:


//--------------------- .nv.compat                --------------------------
	.section	.nv.compat,"",@"SHT_CUDA_COMPAT_INFO"
	.align	4
        /*0000*/ 	.byte	0x02, 0x09, 0x00, 0x00, 0x02, 0x02, 0x01, 0x00, 0x02, 0x05, 0x05, 0x00, 0x03, 0x07, 0x01, 0x01
        /*0010*/ 	.byte	0x02, 0x03, 0x00, 0x00, 0x02, 0x06, 0x01, 0x00, 0x04, 0x0b, 0x08, 0x00, 0x09, 0x00, 0x00, 0x00
        /*0020*/ 	.byte	0x00, 0x00, 0x00, 0x00


//--------------------- .nv.info._Z9matrixMulPKiS0_Piii --------------------------
	.section	.nv.info._Z9matrixMulPKiS0_Piii,"",@"SHT_CUDA_INFO"
	.sectionflags	@""
	.align	4


	//----- nvinfo : EIATTR_CUDA_API_VERSION
	.align		4
        /*0000*/ 	.byte	0x04, 0x37
        /*0002*/ 	.short	(.L_7 - .L_6)
.L_6:
        /*0004*/ 	.word	0x00000082


	//----- nvinfo : EIATTR_KPARAM_INFO
	.align		4
.L_7:
        /*0008*/ 	.byte	0x04, 0x17
        /*000a*/ 	.short	(.L_9 - .L_8)
.L_8:
        /*000c*/ 	.word	0x00000000
        /*0010*/ 	.short	0x0004
        /*0012*/ 	.short	0x001c
        /*0014*/ 	.byte	0x00, 0xf0, 0x11, 0x00


	//----- nvinfo : EIATTR_KPARAM_INFO
	.align		4
.L_9:
        /*0018*/ 	.byte	0x04, 0x17
        /*001a*/ 	.short	(.L_11 - .L_10)
.L_10:
        /*001c*/ 	.word	0x00000000
        /*0020*/ 	.short	0x0003
        /*0022*/ 	.short	0x0018
        /*0024*/ 	.byte	0x00, 0xf0, 0x11, 0x00


	//----- nvinfo : EIATTR_KPARAM_INFO
	.align		4
.L_11:
        /*0028*/ 	.byte	0x04, 0x17
        /*002a*/ 	.short	(.L_13 - .L_12)
.L_12:
        /*002c*/ 	.word	0x00000000
        /*0030*/ 	.short	0x0002
        /*0032*/ 	.short	0x0010
        /*0034*/ 	.byte	0x00, 0xf5, 0x21, 0x00


	//----- nvinfo : EIATTR_KPARAM_INFO
	.align		4
.L_13:
        /*0038*/ 	.byte	0x04, 0x17
        /*003a*/ 	.short	(.L_15 - .L_14)
.L_14:
        /*003c*/ 	.word	0x00000000
        /*0040*/ 	.short	0x0001
        /*0042*/ 	.short	0x0008
        /*0044*/ 	.byte	0x00, 0xf5, 0x21, 0x00


	//----- nvinfo : EIATTR_KPARAM_INFO
	.align		4
.L_15:
        /*0048*/ 	.byte	0x04, 0x17
        /*004a*/ 	.short	(.L_17 - .L_16)
.L_16:
        /*004c*/ 	.word	0x00000000
        /*0050*/ 	.short	0x0000
        /*0052*/ 	.short	0x0000
        /*0054*/ 	.byte	0x00, 0xf5, 0x21, 0x00


	//----- nvinfo : EIATTR_SPARSE_MMA_MASK
	.align		4
.L_17:
        /*0058*/ 	.byte	0x03, 0x50
        /*005a*/ 	.short	0x0000


	//----- nvinfo : EIATTR_MAXREG_COUNT
	.align		4
        /*005c*/ 	.byte	0x03, 0x1b
        /*005e*/ 	.short	0x00ff


	//----- nvinfo : EIATTR_NUM_BARRIERS
	.align		4
        /*0060*/ 	.byte	0x02, 0x4c
        /*0062*/ 	.byte	0x01
	.zero		1


	//----- nvinfo : EIATTR_MERCURY_ISA_VERSION
	.align		4
        /*0064*/ 	.byte	0x03, 0x5f
        /*0066*/ 	.short	0x0101


	//----- nvinfo : EIATTR_VRC_CTA_INIT_COUNT
	.align		4
        /*0068*/ 	.byte	0x02, 0x4a
	.zero		1
	.zero		1


	//----- nvinfo : EIATTR_EXIT_INSTR_OFFSETS
	.align		4
        /*006c*/ 	.byte	0x04, 0x1c
        /*006e*/ 	.short	(.L_19 - .L_18)


	//   ....[0]....
.L_18:
        /*0070*/ 	.word	0x00000ac0


	//----- nvinfo : EIATTR_CBANK_PARAM_SIZE
	.align		4
.L_19:
        /*0074*/ 	.byte	0x03, 0x19
        /*0076*/ 	.short	0x0020


	//----- nvinfo : EIATTR_PARAM_CBANK
	.align		4
        /*0078*/ 	.byte	0x04, 0x0a
        /*007a*/ 	.short	(.L_21 - .L_20)
	.align		4
.L_20:
        /*007c*/ 	.word	index@(.nv.constant0._Z9matrixMulPKiS0_Piii)
        /*0080*/ 	.short	0x0380
        /*0082*/ 	.short	0x0020


	//----- nvinfo : EIATTR_SW_WAR
	.align		4
.L_21:
        /*0084*/ 	.byte	0x04, 0x36
        /*0086*/ 	.short	(.L_23 - .L_22)
.L_22:
        /*0088*/ 	.word	0x00000008
.L_23:


//--------------------- .nv.callgraph             --------------------------
	.section	.nv.callgraph,"",@"SHT_CUDA_CALLGRAPH"
	.align	4
	.sectionentsize	8
	.align		4
        /*0000*/ 	.word	0x00000000
	.align		4
        /*0004*/ 	.word	0xffffffff
	.align		4
        /*0008*/ 	.word	0x00000000
	.align		4
        /*000c*/ 	.word	0xfffffffe
	.align		4
        /*0010*/ 	.word	0x00000000
	.align		4
        /*0014*/ 	.word	0xfffffffd
	.align		4
        /*0018*/ 	.word	0x00000000
	.align		4
        /*001c*/ 	.word	0xfffffffc


//--------------------- .text._Z9matrixMulPKiS0_Piii --------------------------
	.section	.text._Z9matrixMulPKiS0_Piii,"ax",@progbits
	.align	128
        .global         _Z9matrixMulPKiS0_Piii
        .type           _Z9matrixMulPKiS0_Piii,@function
        .size           _Z9matrixMulPKiS0_Piii,(.L_x_8 - _Z9matrixMulPKiS0_Piii)
        .other          _Z9matrixMulPKiS0_Piii,@"STO_CUDA_ENTRY STV_DEFAULT"
_Z9matrixMulPKiS0_Piii:
.text._Z9matrixMulPKiS0_Piii:
[----:B------:R-:W-:Y:S08]  /*0000*/  LDC R1, c[0x0][0x37c] ;  /* 0x0000df00ff017b82 */ /* 0x000ff00000000800 */
[----:B------:R-:W0:Y:S01]  /*0010*/  LDC.64 R2, c[0x0][0x398] ;  /* 0x0000e600ff027b82 */ /* 0x000e220000000a00 */
[----:B------:R-:W1:Y:S01]  /*0020*/  S2R R8, SR_TID.X ;  /* 0x0000000000087919 */ /* 0x000e620000002100 */
[----:B------:R-:W2:Y:S01]  /*0030*/  LDCU.64 UR8, c[0x0][0x358] ;  /* 0x00006b00ff0877ac */ /* 0x000ea20008000a00 */
[----:B------:R-:W-:-:S05]  /*0040*/  MOV R18, RZ ;  /* 0x000000ff00127202 */ /* 0x000fca0000000f00 */
[----:B------:R-:W-:Y:S08]  /*0050*/  S2UR UR5, SR_CTAID.Y ;  /* 0x00000000000579c3 */ /* 0x000ff00000002600 */
[----:B------:R-:W1:Y:S01]  /*0060*/  S2UR UR4, SR_CTAID.X ;  /* 0x00000000000479c3 */ /* 0x000e620000002500 */
[----:B0-----:R-:W-:-:S04]  /*0070*/  IABS R7, R3 ;  /* 0x0000000300077213 */ /* 0x001fc80000000000 */
[----:B------:R-:W0:Y:S01]  /*0080*/  I2F.RP R0, R7 ;  /* 0x0000000700007306 */ /* 0x000e220000209400 */
[----:B-1----:R-:W-:-:S07]  /*0090*/  IMAD R13, R3, UR4, R8 ;  /* 0x00000004030d7c24 */ /* 0x002fce000f8e0208 */
[----:B0-----:R-:W0:Y:S02]  /*00a0*/  MUFU.RCP R0, R0 ;  /* 0x0000000000007308 */ /* 0x001e240000001000 */
[----:B0-----:R-:W-:-:S06]  /*00b0*/  IADD3 R4, PT, PT, R0, 0xffffffe, RZ ;  /* 0x0ffffffe00047810 */ /* 0x001fcc0007ffe0ff */
[----:B------:R0:W1:Y:S02]  /*00c0*/  F2I.FTZ.U32.TRUNC.NTZ R5, R4 ;  /* 0x0000000400057305 */ /* 0x000064000021f000 */
[----:B0-----:R-:W-:Y:S02]  /*00d0*/  HFMA2 R4, -RZ, RZ, 0, 0 ;  /* 0x00000000ff047431 */ /* 0x001fe400000001ff */
[----:B-1----:R-:W-:-:S04]  /*00e0*/  IMAD.MOV R6, RZ, RZ, -R5 ;  /* 0x000000ffff067224 */ /* 0x002fc800078e0a05 */
[----:B------:R-:W-:Y:S01]  /*00f0*/  IMAD R9, R6, R7, RZ ;  /* 0x0000000706097224 */ /* 0x000fe200078e02ff */
[----:B------:R-:W-:-:S03]  /*0100*/  IABS R6, R2 ;  /* 0x0000000200067213 */ /* 0x000fc60000000000 */
[----:B------:R-:W-:Y:S01]  /*0110*/  IMAD.HI.U32 R5, R5, R9, R4 ;  /* 0x0000000905057227 */ /* 0x000fe200078e0004 */
[----:B------:R-:W-:-:S04]  /*0120*/  LOP3.LUT R4, R2, R3, RZ, 0x3c, !PT ;  /* 0x0000000302047212 */ /* 0x000fc800078e3cff */
[----:B------:R-:W-:Y:S01]  /*0130*/  ISETP.GE.AND P1, PT, R4, RZ, PT ;  /* 0x000000ff0400720c */ /* 0x000fe20003f26270 */
[----:B------:R-:W-:-:S04]  /*0140*/  IMAD.HI.U32 R9, R5, R6, RZ ;  /* 0x0000000605097227 */ /* 0x000fc800078e00ff */
[----:B------:R-:W-:-:S04]  /*0150*/  IMAD.MOV R0, RZ, RZ, -R9 ;  /* 0x000000ffff007224 */ /* 0x000fc800078e0a09 */
[----:B------:R-:W-:-:S05]  /*0160*/  IMAD R0, R7, R0, R6 ;  /* 0x0000000007007224 */ /* 0x000fca00078e0206 */
[----:B------:R-:W-:-:S13]  /*0170*/  ISETP.GT.U32.AND P2, PT, R7, R0, PT ;  /* 0x000000000700720c */ /* 0x000fda0003f44070 */
[-C--:B------:R-:W-:Y:S01]  /*0180*/  @!P2 IADD3 R0, PT, PT, R0, -R7.reuse, RZ ;  /* 0x800000070000a210 */ /* 0x080fe20007ffe0ff */
[----:B------:R-:W-:Y:S01]  /*0190*/  @!P2 VIADD R9, R9, 0x1 ;  /* 0x000000010909a836 */ /* 0x000fe20000000000 */
[----:B------:R-:W-:Y:S02]  /*01a0*/  ISETP.NE.AND P2, PT, R3, RZ, PT ;  /* 0x000000ff0300720c */ /* 0x000fe40003f45270 */
[----:B------:R-:W-:Y:S02]  /*01b0*/  ISETP.GE.U32.AND P0, PT, R0, R7, PT ;  /* 0x000000070000720c */ /* 0x000fe40003f06070 */
[----:B------:R-:W0:Y:S11]  /*01c0*/  S2R R0, SR_TID.Y ;  /* 0x0000000000007919 */ /* 0x000e360000002200 */
[----:B------:R-:W-:-:S05]  /*01d0*/  @P0 IADD3 R9, PT, PT, R9, 0x1, RZ ;  /* 0x0000000109090810 */ /* 0x000fca0007ffe0ff */
[----:B------:R-:W-:Y:S01]  /*01e0*/  @!P1 IMAD.MOV R9, RZ, RZ, -R9 ;  /* 0x000000ffff099224 */ /* 0x000fe200078e0a09 */
[----:B------:R-:W-:-:S04]  /*01f0*/  @!P2 LOP3.LUT R9, RZ, R3, RZ, 0x33, !PT ;  /* 0x00000003ff09a212 */ /* 0x000fc800078e33ff */
[----:B------:R-:W-:Y:S01]  /*0200*/  ISETP.GE.AND P0, PT, R9, 0x1, PT ;  /* 0x000000010900780c */ /* 0x000fe20003f06270 */
[----:B0-----:R-:W-:-:S12]  /*0210*/  IMAD R11, R3, UR5, R0 ;  /* 0x00000005030b7c24 */ /* 0x001fd8000f8e0200 */
[----:B--2---:R-:W-:Y:S05]  /*0220*/  @!P0 BRA `(.L_x_0) ;  /* 0x0000000800148947 */ /* 0x004fea0003800000 */
[----:B------:R-:W0:Y:S01]  /*0230*/  S2UR UR5, SR_CgaCtaId ;  /* 0x00000000000579c3 */ /* 0x000e220000008800 */
[----:B------:R-:W-:Y:S01]  /*0240*/  UMOV UR4, 0x400 ;  /* 0x0000040000047882 */ /* 0x000fe20000000000 */
[----:B------:R-:W-:Y:S01]  /*0250*/  IMAD R15, R0, R3, RZ ;  /* 0x00000003000f7224 */ /* 0x000fe200078e02ff */
[----:B------:R-:W-:Y:S01]  /*0260*/  LOP3.LUT R12, R3, 0x7ffffff8, RZ, 0xc0, !PT ;  /* 0x7ffffff8030c7812 */ /* 0x000fe200078ec0ff */
[----:B------:R-:W-:Y:S01]  /*0270*/  IMAD R10, R11, R2, R8 ;  /* 0x000000020b0a7224 */ /* 0x000fe200078e0208 */
[C---:B------:R-:W-:Y:S01]  /*0280*/  LOP3.LUT R20, R3.reuse, 0x7, RZ, 0xc0, !PT ;  /* 0x0000000703147812 */ /* 0x040fe200078ec0ff */
[----:B------:R-:W-:Y:S01]  /*0290*/  IMAD.MOV.U32 R18, RZ, RZ, RZ ;  /* 0x000000ffff127224 */ /* 0x000fe200078e00ff */
[----:B------:R-:W-:Y:S02]  /*02a0*/  LOP3.LUT R14, R3, 0x3, RZ, 0xc0, !PT ;  /* 0x00000003030e7812 */ /* 0x000fe400078ec0ff */
[----:B------:R-:W-:Y:S01]  /*02b0*/  IADD3 R16, PT, PT, -R12, RZ, RZ ;  /* 0x000000ff0c107210 */ /* 0x000fe20007ffe1ff */
[----:B0-----:R-:W-:-:S06]  /*02c0*/  ULEA UR4, UR5, UR4, 0x18 ;  /* 0x0000000405047291 */ /* 0x001fcc000f8ec0ff */
[----:B------:R-:W-:Y:S01]  /*02d0*/  LEA R17, R15, UR4, 0x2 ;  /* 0x000000040f117c11 */ /* 0x000fe2000f8e10ff */
[----:B------:R-:W-:-:S04]  /*02e0*/  UMOV UR4, URZ ;  /* 0x000000ff00047c82 */ /* 0x000fc80008000000 */
[----:B------:R-:W-:-:S07]  /*02f0*/  VIADD R17, R17, 0x10 ;  /* 0x0000001011117836 */ /* 0x000fce0000000000 */
.L_x_6:
[----:B0-----:R-:W0:Y:S08]  /*0300*/  LDC.64 R2, c[0x0][0x398] ;  /* 0x0000e600ff027b82 */ /* 0x001e300000000a00 */
[----:B------:R-:W1:Y:S08]  /*0310*/  LDC.64 R6, c[0x0][0x380] ;  /* 0x0000e000ff067b82 */ /* 0x000e700000000a00 */
[----:B------:R-:W2:Y:S01]  /*0320*/  LDC.64 R4, c[0x0][0x388] ;  /* 0x0000e200ff047b82 */ /* 0x000ea20000000a00 */
[----:B0-----:R-:W-:-:S02]  /*0330*/  IMAD R21, R3, UR4, R0 ;  /* 0x0000000403157c24 */ /* 0x001fc4000f8e0200 */
[----:B------:R-:W-:Y:S02]  /*0340*/  IMAD R19, R3, UR4, R10 ;  /* 0x0000000403137c24 */ /* 0x000fe4000f8e020a */
[----:B------:R-:W-:Y:S02]  /*0350*/  IMAD R21, R21, R2, R13 ;  /* 0x0000000215157224 */ /* 0x000fe400078e020d */
[----:B-1----:R-:W-:-:S06]  /*0360*/  IMAD.WIDE R6, R19, 0x4, R6 ;  /* 0x0000000413067825 */ /* 0x002fcc00078e0206 */
[----:B------:R-:W3:Y:S01]  /*0370*/  LDG.E R6, desc[UR8][R6.64] ;  /* 0x0000000806067981 */ /* 0x000ee2000c1e1900 */
[----:B--2---:R-:W-:-:S06]  /*0380*/  IMAD.WIDE R4, R21, 0x4, R4 ;  /* 0x0000000415047825 */ /* 0x004fcc00078e0204 */
[----:B------:R-:W2:Y:S01]  /*0390*/  LDG.E R4, desc[UR8][R4.64] ;  /* 0x0000000804047981 */ /* 0x000ea2000c1e1900 */
[----:B------:R-:W0:Y:S01]  /*03a0*/  S2UR UR7, SR_CgaCtaId ;  /* 0x00000000000779c3 */ /* 0x000e220000008800 */
[----:B------:R-:W-:Y:S02]  /*03b0*/  UMOV UR6, 0x400 ;  /* 0x0000040000067882 */ /* 0x000fe40000000000 */
[----:B------:R-:W-:Y:S01]  /*03c0*/  UIADD3 UR5, UPT, UPT, UR6, 0x1000, URZ ;  /* 0x0000100006057890 */ /* 0x000fe2000fffe0ff */
[----:B------:R-:W-:Y:S02]  /*03d0*/  ISETP.GE.AND P1, PT, R3, 0x1, PT ;  /* 0x000000010300780c */ /* 0x000fe40003f26270 */
[----:B------:R-:W-:Y:S01]  /*03e0*/  IADD3 R19, PT, PT, R15, R8, RZ ;  /* 0x000000080f137210 */ /* 0x000fe20007ffe0ff */
[----:B------:R-:W-:Y:S02]  /*03f0*/  UIADD3 UR4, UPT, UPT, UR4, 0x1, URZ ;  /* 0x0000000104047890 */ /* 0x000fe4000fffe0ff */
[----:B0-----:R-:W-:-:S02]  /*0400*/  ULEA UR6, UR7, UR6, 0x18 ;  /* 0x0000000607067291 */ /* 0x001fc4000f8ec0ff */
[----:B------:R-:W-:-:S04]  /*0410*/  ULEA UR5, UR7, UR5, 0x18 ;  /* 0x0000000507057291 */ /* 0x000fc8000f8ec0ff */
[C---:B------:R-:W-:Y:S02]  /*0420*/  LEA R21, R19.reuse, UR6, 0x2 ;  /* 0x0000000613157c11 */ /* 0x040fe4000f8e10ff */
[----:B------:R-:W-:Y:S02]  /*0430*/  LEA R19, R19, UR5, 0x2 ;  /* 0x0000000513137c11 */ /* 0x000fe4000f8e10ff */
[----:B------:R-:W-:Y:S01]  /*0440*/  ISETP.NE.AND P0, PT, R9, UR4, PT ;  /* 0x0000000409007c0c */ /* 0x000fe2000bf05270 */
[----:B---3--:R0:W-:Y:S04]  /*0450*/  STS [R21], R6 ;  /* 0x0000000615007388 */ /* 0x0081e80000000800 */
[----:B--2---:R0:W-:Y:S01]  /*0460*/  STS [R19], R4 ;  /* 0x0000000413007388 */ /* 0x0041e20000000800 */
[----:B------:R-:W-:Y:S06]  /*0470*/  BAR.SYNC.DEFER_BLOCKING 0x0 ;  /* 0x0000000000007b1d */ /* 0x000fec0000010000 */
[----:B------:R-:W-:Y:S05]  /*0480*/  @!P1 BRA `(.L_x_1) ;  /* 0x0000000400749947 */ /* 0x000fea0003800000 */
[----:B------:R-:W-:Y:S01]  /*0490*/  ISETP.GE.U32.AND P1, PT, R3, 0x8, PT ;  /* 0x000000080300780c */ /* 0x000fe20003f26070 */
[----:B0-----:R-:W-:-:S12]  /*04a0*/  IMAD.MOV.U32 R4, RZ, RZ, RZ ;  /* 0x000000ffff047224 */ /* 0x001fd800078e00ff */
[----:B------:R-:W-:Y:S05]  /*04b0*/  @!P1 BRA `(.L_x_2) ;  /* 0x0000000000a09947 */ /* 0x000fea0003800000 */
[----:B------:R-:W-:Y:S01]  /*04c0*/  LEA R6, R8, UR5, 0x2 ;  /* 0x0000000508067c11 */ /* 0x000fe2000f8e10ff */
[----:B------:R-:W-:Y:S01]  /*04d0*/  IMAD.MOV.U32 R5, RZ, RZ, R16 ;  /* 0x000000ffff057224 */ /* 0x000fe200078e0010 */
[----:B------:R-:W-:-:S07]  /*04e0*/  MOV R4, R17 ;  /* 0x0000001100047202 */ /* 0x000fce0000000f00 */
.L_x_3:
[----:B------:R-:W-:Y:S01]  /*04f0*/  LDS R21, [R4+-0x10] ;  /* 0xfffff00004157984 */ /* 0x000fe20000000800 */
[----:B------:R-:W-:Y:S01]  /*0500*/  LEA R26, R3, R6, 0x2 ;  /* 0x00000006031a7211 */ /* 0x000fe200078e10ff */
[----:B------:R-:W-:Y:S02]  /*0510*/  VIADD R5, R5, 0x8 ;  /* 0x0000000805057836 */ /* 0x000fe40000000000 */
[----:B------:R0:W1:Y:S02]  /*0520*/  LDS R23, [R6] ;  /* 0x0000000006177984 */ /* 0x0000640000000800 */
[----:B------:R-:W-:Y:S01]  /*0530*/  IMAD R28, R3, 0x4, R26 ;  /* 0x00000004031c7824 */ /* 0x000fe200078e021a */
[----:B------:R-:W-:Y:S01]  /*0540*/  ISETP.NE.AND P1, PT, R5, RZ, PT ;  /* 0x000000ff0500720c */ /* 0x000fe20003f25270 */
[----:B------:R-:W-:Y:S03]  /*0550*/  LDS R7, [R4+-0xc] ;  /* 0xfffff40004077984 */ /* 0x000fe60000000800 */
[C---:B------:R-:W-:Y:S01]  /*0560*/  LEA R25, R3.reuse, R28, 0x2 ;  /* 0x0000001c03197211 */ /* 0x040fe200078e10ff */
[----:B------:R-:W2:Y:S01]  /*0570*/  LDS R26, [R26] ;  /* 0x000000001a1a7984 */ /* 0x000ea20000000800 */
[----:B0-----:R-:W-:-:S03]  /*0580*/  LEA R6, R3, R6, 0x5 ;  /* 0x0000000603067211 */ /* 0x001fc600078e28ff */
[----:B------:R-:W-:Y:S04]  /*0590*/  LDS R19, [R28] ;  /* 0x000000001c137984 */ /* 0x000fe80000000800 */
[----:B------:R-:W0:Y:S01]  /*05a0*/  LDS R22, [R4+-0x8] ;  /* 0xfffff80004167984 */ /* 0x000e220000000800 */
[----:B-1----:R-:W-:-:S03]  /*05b0*/  IMAD R24, R21, R23, R18 ;  /* 0x0000001715187224 */ /* 0x002fc600078e0212 */
[----:B------:R-:W-:Y:S04]  /*05c0*/  LDS R18, [R4+-0x4] ;  /* 0xfffffc0004127984 */ /* 0x000fe80000000800 */
[----:B------:R1:W3:Y:S01]  /*05d0*/  LDS R21, [R25] ;  /* 0x0000000019157984 */ /* 0x0002e20000000800 */
[----:B--2---:R-:W-:Y:S02]  /*05e0*/  IMAD R7, R7, R26, R24 ;  /* 0x0000001a07077224 */ /* 0x004fe400078e0218 */
[C---:B------:R-:W-:Y:S01]  /*05f0*/  IMAD R24, R3.reuse, 0x4, R25 ;  /* 0x0000000403187824 */ /* 0x040fe200078e0219 */
[----:B------:R-:W-:Y:S04]  /*0600*/  LDS R26, [R4+0x8] ;  /* 0x00000800041a7984 */ /* 0x000fe80000000800 */
[----:B------:R-:W-:Y:S01]  /*0610*/  LEA R23, R3, R24, 0x2 ;  /* 0x0000001803177211 */ /* 0x000fe200078e10ff */
[----:B0-----:R-:W-:-:S02]  /*0620*/  IMAD R19, R22, R19, R7 ;  /* 0x0000001316137224 */ /* 0x001fc400078e0207 */
[----:B------:R-:W-:Y:S02]  /*0630*/  LDS R7, [R4] ;  /* 0x0000000004077984 */ /* 0x000fe40000000800 */
[C---:B------:R-:W-:Y:S02]  /*0640*/  IMAD R28, R3.reuse, 0x4, R23 ;  /* 0x00000004031c7824 */ /* 0x040fe400078e0217 */
[----:B------:R-:W0:Y:S03]  /*0650*/  LDS R22, [R24] ;  /* 0x0000000018167984 */ /* 0x000e260000000800 */
[----:B-1----:R-:W-:Y:S01]  /*0660*/  LEA R25, R3, R28, 0x2 ;  /* 0x0000001c03197211 */ /* 0x002fe200078e10ff */
[----:B------:R-:W-:Y:S04]  /*0670*/  LDS R23, [R23] ;  /* 0x0000000017177984 */ /* 0x000fe80000000800 */
[----:B------:R-:W-:Y:S04]  /*0680*/  LDS R28, [R28] ;  /* 0x000000001c1c7984 */ /* 0x000fe80000000800 */
[----:B------:R-:W-:Y:S01]  /*0690*/  LDS R25, [R25] ;  /* 0x0000000019197984 */ /* 0x000fe20000000800 */
[----:B---3--:R-:W-:-:S03]  /*06a0*/  IMAD R19, R18, R21, R19 ;  /* 0x0000001512137224 */ /* 0x008fc600078e0213 */
[----:B------:R-:W1:Y:S04]  /*06b0*/  LDS R18, [R4+0x4] ;  /* 0x0000040004127984 */ /* 0x000e680000000800 */
[----:B------:R2:W3:Y:S02]  /*06c0*/  LDS R21, [R4+0xc] ;  /* 0x00000c0004157984 */ /* 0x0004e40000000800 */
[----:B--2---:R-:W-:Y:S02]  /*06d0*/  VIADD R4, R4, 0x20 ;  /* 0x0000002004047836 */ /* 0x004fe40000000000 */
[----:B0-----:R-:W-:-:S04]  /*06e0*/  IMAD R7, R7, R22, R19 ;  /* 0x0000001607077224 */ /* 0x001fc800078e0213 */
[----:B-1----:R-:W-:-:S04]  /*06f0*/  IMAD R7, R18, R23, R7 ;  /* 0x0000001712077224 */ /* 0x002fc800078e0207 */
[----:B------:R-:W-:-:S04]  /*0700*/  IMAD R7, R26, R28, R7 ;  /* 0x0000001c1a077224 */ /* 0x000fc800078e0207 */
[----:B---3--:R-:W-:Y:S01]  /*0710*/  IMAD R18, R21, R25, R7 ;  /* 0x0000001915127224 */ /* 0x008fe200078e0207 */
[----:B------:R-:W-:Y:S06]  /*0720*/  @P1 BRA `(.L_x_3) ;  /* 0xfffffffc00701947 */ /* 0x000fec000383ffff */
[----:B------:R-:W-:-:S07]  /*0730*/  MOV R4, R12 ;  /* 0x0000000c00047202 */ /* 0x000fce0000000f00 */
.L_x_2:
[----:B------:R-:W-:-:S13]  /*0740*/  ISETP.NE.AND P1, PT, R20, RZ, PT ;  /* 0x000000ff1400720c */ /* 0x000fda0003f25270 */
[----:B------:R-:W-:Y:S05]  /*0750*/  @!P1 BRA `(.L_x_1) ;  /* 0x0000000000c09947 */ /* 0x000fea0003800000 */
[----:B------:R-:W-:Y:S01]  /*0760*/  VIADD R5, R20, 0xffffffff ;  /* 0xffffffff14057836 */ /* 0x000fe20000000000 */
[----:B------:R-:W-:-:S04]  /*0770*/  ISETP.NE.AND P2, PT, R14, RZ, PT ;  /* 0x000000ff0e00720c */ /* 0x000fc80003f45270 */
[----:B------:R-:W-:-:S13]  /*0780*/  ISETP.GE.U32.AND P1, PT, R5, 0x3, PT ;  /* 0x000000030500780c */ /* 0x000fda0003f26070 */
[----:B------:R-:W-:Y:S05]  /*0790*/  @!P1 BRA `(.L_x_4) ;  /* 0x0000000000509947 */ /* 0x000fea0003800000 */
[C---:B------:R-:W-:Y:S01]  /*07a0*/  IMAD R6, R4.reuse, R3, R8 ;  /* 0x0000000304067224 */ /* 0x040fe200078e0208 */
[----:B------:R-:W-:Y:S02]  /*07b0*/  IADD3 R5, PT, PT, R15, R4, RZ ;  /* 0x000000040f057210 */ /* 0x000fe40007ffe0ff */
[----:B------:R-:W-:Y:S02]  /*07c0*/  IADD3 R4, PT, PT, R4, 0x4, RZ ;  /* 0x0000000404047810 */ /* 0x000fe40007ffe0ff */
[----:B------:R-:W-:Y:S02]  /*07d0*/  LEA R6, R6, UR5, 0x2 ;  /* 0x0000000506067c11 */ /* 0x000fe4000f8e10ff */
[----:B------:R-:W-:-:S03]  /*07e0*/  LEA R5, R5, UR6, 0x2 ;  /* 0x0000000605057c11 */ /* 0x000fc6000f8e10ff */
[C---:B------:R-:W-:Y:S01]  /*07f0*/  IMAD R24, R3.reuse, 0x4, R6 ;  /* 0x0000000403187824 */ /* 0x040fe200078e0206 */
[----:B------:R-:W-:Y:S04]  /*0800*/  LDS R19, [R6] ;  /* 0x0000000006137984 */ /* 0x000fe80000000800 */
[----:B------:R-:W0:Y:S01]  /*0810*/  LDS R7, [R5] ;  /* 0x0000000005077984 */ /* 0x000e220000000800 */
[----:B------:R-:W-:-:S03]  /*0820*/  LEA R28, R3, R24, 0x2 ;  /* 0x00000018031c7211 */ /* 0x000fc600078e10ff */
[----:B------:R-:W-:Y:S02]  /*0830*/  LDS R22, [R5+0x4] ;  /* 0x0000040005167984 */ /* 0x000fe40000000800 */
[----:B------:R-:W-:Y:S02]  /*0840*/  IMAD R23, R3, 0x4, R28 ;  /* 0x0000000403177824 */ /* 0x000fe400078e021c */
[----:B------:R-:W1:Y:S04]  /*0850*/  LDS R24, [R24] ;  /* 0x0000000018187984 */ /* 0x000e680000000800 */
[----:B------:R-:W-:Y:S04]  /*0860*/  LDS R26, [R5+0x8] ;  /* 0x00000800051a7984 */ /* 0x000fe80000000800 */
[----:B------:R-:W2:Y:S04]  /*0870*/  LDS R28, [R28] ;  /* 0x000000001c1c7984 */ /* 0x000ea80000000800 */
[----:B------:R-:W-:Y:S04]  /*0880*/  LDS R21, [R5+0xc] ;  /* 0x00000c0005157984 */ /* 0x000fe80000000800 */
[----:B------:R-:W3:Y:S01]  /*0890*/  LDS R23, [R23] ;  /* 0x0000000017177984 */ /* 0x000ee20000000800 */
[----:B0-----:R-:W-:-:S04]  /*08a0*/  IMAD R7, R7, R19, R18 ;  /* 0x0000001307077224 */ /* 0x001fc800078e0212 */
[----:B-1----:R-:W-:-:S04]  /*08b0*/  IMAD R7, R22, R24, R7 ;  /* 0x0000001816077224 */ /* 0x002fc800078e0207 */
[----:B--2---:R-:W-:-:S04]  /*08c0*/  IMAD R7, R26, R28, R7 ;  /* 0x0000001c1a077224 */ /* 0x004fc800078e0207 */
[----:B---3--:R-:W-:-:S07]  /*08d0*/  IMAD R18, R21, R23, R7 ;  /* 0x0000001715127224 */ /* 0x008fce00078e0207 */
.L_x_4:
[----:B------:R-:W-:Y:S05]  /*08e0*/  @!P2 BRA `(.L_x_1) ;  /* 0x00000000005ca947 */ /* 0x000fea0003800000 */
[----:B------:R-:W-:Y:S02]  /*08f0*/  ISETP.NE.AND P1, PT, R14, 0x1, PT ;  /* 0x000000010e00780c */ /* 0x000fe40003f25270 */
[----:B------:R-:W-:-:S11]  /*0900*/  LOP3.LUT P2, RZ, R3, 0x1, RZ, 0xc0, !PT ;  /* 0x0000000103ff7812 */ /* 0x000fd6000784c0ff */
[----:B------:R-:W-:Y:S05]  /*0910*/  @!P1 BRA `(.L_x_5) ;  /* 0x0000000000309947 */ /* 0x000fea0003800000 */
[C---:B------:R-:W-:Y:S01]  /*0920*/  IMAD R6, R4.reuse, R3, R8 ;  /* 0x0000000304067224 */ /* 0x040fe200078e0208 */
[----:B------:R-:W-:Y:S02]  /*0930*/  IADD3 R5, PT, PT, R15, R4, RZ ;  /* 0x000000040f057210 */ /* 0x000fe40007ffe0ff */
[----:B------:R-:W-:Y:S02]  /*0940*/  IADD3 R4, PT, PT, R4, 0x2, RZ ;  /* 0x0000000204047810 */ /* 0x000fe40007ffe0ff */
[----:B------:R-:W-:Y:S02]  /*0950*/  LEA R6, R6, UR5, 0x2 ;  /* 0x0000000506067c11 */ /* 0x000fe4000f8e10ff */
[----:B------:R-:W-:-:S03]  /*0960*/  LEA R5, R5, UR6, 0x2 ;  /* 0x0000000605057c11 */ /* 0x000fc6000f8e10ff */
[----:B------:R-:W-:Y:S01]  /*0970*/  IMAD R21, R3, 0x4, R6 ;  /* 0x0000000403157824 */ /* 0x000fe200078e0206 */
[----:B------:R-:W-:Y:S04]  /*0980*/  LDS R19, [R6] ;  /* 0x0000000006137984 */ /* 0x000fe80000000800 */
[----:B------:R-:W0:Y:S04]  /*0990*/  LDS R7, [R5] ;  /* 0x0000000005077984 */ /* 0x000e280000000800 */
[----:B------:R-:W-:Y:S04]  /*09a0*/  LDS R22, [R5+0x4] ;  /* 0x0000040005167984 */ /* 0x000fe80000000800 */
[----:B------:R-:W1:Y:S01]  /*09b0*/  LDS R21, [R21] ;  /* 0x0000000015157984 */ /* 0x000e620000000800 */
[----:B0-----:R-:W-:-:S04]  /*09c0*/  IMAD R7, R7, R19, R18 ;  /* 0x0000001307077224 */ /* 0x001fc800078e0212 */
[----:B-1----:R-:W-:-:S07]  /*09d0*/  IMAD R18, R22, R21, R7 ;  /* 0x0000001516127224 */ /* 0x002fce00078e0207 */
.L_x_5:
[----:B------:R-:W-:Y:S05]  /*09e0*/  @!P2 BRA `(.L_x_1) ;  /* 0x00000000001ca947 */ /* 0x000fea0003800000 */
[----:B------:R-:W-:Y:S01]  /*09f0*/  IMAD R5, R4, R3, R8 ;  /* 0x0000000304057224 */ /* 0x000fe200078e0208 */
[----:B------:R-:W-:-:S04]  /*0a00*/  IADD3 R3, PT, PT, R15, R4, RZ ;  /* 0x000000040f037210 */ /* 0x000fc80007ffe0ff */
[----:B------:R-:W-:Y:S02]  /*0a10*/  LEA R3, R3, UR6, 0x2 ;  /* 0x0000000603037c11 */ /* 0x000fe4000f8e10ff */
[----:B------:R-:W-:-:S04]  /*0a20*/  LEA R5, R5, UR5, 0x2 ;  /* 0x0000000505057c11 */ /* 0x000fc8000f8e10ff */
[----:B------:R-:W-:Y:S04]  /*0a30*/  LDS R3, [R3] ;  /* 0x0000000003037984 */ /* 0x000fe80000000800 */
[----:B------:R-:W0:Y:S02]  /*0a40*/  LDS R5, [R5] ;  /* 0x0000000005057984 */ /* 0x000e240000000800 */
[----:B0-----:R-:W-:-:S07]  /*0a50*/  IMAD R18, R3, R5, R18 ;  /* 0x0000000503127224 */ /* 0x001fce00078e0212 */
.L_x_1:
[----:B------:R-:W-:Y:S06]  /*0a60*/  BAR.SYNC.DEFER_BLOCKING 0x0 ;  /* 0x0000000000007b1d */ /* 0x000fec0000010000 */
[----:B------:R-:W-:Y:S05]  /*0a70*/  @P0 BRA `(.L_x_6) ;  /* 0xfffffff800200947 */ /* 0x000fea000383ffff */
.L_x_0:
[----:B0-----:R-:W0:Y:S01]  /*0a80*/  LDC.64 R4, c[0x0][0x390] ;  /* 0x0000e400ff047b82 */ /* 0x001e220000000a00 */
[----:B------:R-:W-:-:S04]  /*0a90*/  IMAD R3, R11, R2, R13 ;  /* 0x000000020b037224 */ /* 0x000fc800078e020d */
[----:B0-----:R-:W-:-:S05]  /*0aa0*/  IMAD.WIDE R2, R3, 0x4, R4 ;  /* 0x0000000403027825 */ /* 0x001fca00078e0204 */
[----:B------:R-:W-:Y:S01]  /*0ab0*/  STG.E desc[UR8][R2.64], R18 ;  /* 0x0000001202007986 */ /* 0x000fe2000c101908 */
[----:B------:R-:W-:Y:S05]  /*0ac0*/  EXIT ;  /* 0x000000000000794d */ /* 0x000fea0003800000 */
.L_x_7:
[----:B------:R-:W-:-:S00]  /*0ad0*/  BRA `(.L_x_7) ;  /* 0xfffffffc00fc7947 */ /* 0x000fc0000383ffff */
[----:B------:R-:W-:-:S00]  /*0ae0*/  NOP ;  /* 0x0000000000007918 */ /* 0x000fc00000000000 */
        /* <DEDUP_REMOVED lines=9> */
.L_x_8:


//--------------------- .nv.shared._Z9matrixMulPKiS0_Piii --------------------------
	.section	.nv.shared._Z9matrixMulPKiS0_Piii,"aw",@nobits
	.sectionflags	@""
	.align	4
.nv.shared._Z9matrixMulPKiS0_Piii:
	.zero		9216


//--------------------- .nv.shared.reserved.0     --------------------------
	.section	.nv.shared.reserved.0,"aw",@nobits
	.weak		__nv_reservedSMEM_offset_0_alias
	.size		__nv_reservedSMEM_offset_0_alias, 0, 64
	.other		__nv_reservedSMEM_offset_0_alias,@"STO_CUDA_RESERVED_SHARED STV_DEFAULT"
__nv_reservedSMEM_offset_0_alias:
	.zero		0
	.zero		64


//--------------------- .nv.constant0._Z9matrixMulPKiS0_Piii --------------------------
	.section	.nv.constant0._Z9matrixMulPKiS0_Piii,"a",@progbits
	.sectionflags	@""
	.align	4
.nv.constant0._Z9matrixMulPKiS0_Piii:
	.zero		928


//--------------------- SYMBOLS --------------------------

	.type		.nv.reservedSmem.offset0,@object
	.size		.nv.reservedSmem.offset0,0x4
	.type		.nv.reservedSmem.cap,@object
	.size		.nv.reservedSmem.cap,0x4
